//
// Generated by NVIDIA NVVM Compiler
//
// Compiler Build ID: CL-36424714
// Cuda compilation tools, release 13.0, V13.0.88
// Based on NVVM 20.0.0
//

.version 9.0
.target sm_100
.address_size 64

	// .globl	_Z12add_matricesPiS_S_iii

.visible .entry _Z12add_matricesPiS_S_iii(
	.param .u64 .ptr .align 1 _Z12add_matricesPiS_S_iii_param_0,
	.param .u64 .ptr .align 1 _Z12add_matricesPiS_S_iii_param_1,
	.param .u64 .ptr .align 1 _Z12add_matricesPiS_S_iii_param_2,
	.param .u32 _Z12add_matricesPiS_S_iii_param_3,
	.param .u32 _Z12add_matricesPiS_S_iii_param_4,
	.param .u32 _Z12add_matricesPiS_S_iii_param_5
)
{
	.reg .pred 	%p<4>;
	.reg .b32 	%r<17>;
	.reg .b64 	%rd<11>;

	ld.param.u64 	%rd1, [_Z12add_matricesPiS_S_iii_param_0];
	ld.param.u64 	%rd2, [_Z12add_matricesPiS_S_iii_param_1];
	ld.param.u64 	%rd3, [_Z12add_matricesPiS_S_iii_param_2];
	ld.param.u32 	%r3, [_Z12add_matricesPiS_S_iii_param_3];
	ld.param.u32 	%r4, [_Z12add_matricesPiS_S_iii_param_4];
	mov.u32 	%r6, %ctaid.x;
	mov.u32 	%r7, %ntid.x;
	mov.u32 	%r8, %tid.x;
	mad.lo.s32 	%r1, %r6, %r7, %r8;
	mov.u32 	%r9, %ctaid.y;
	mov.u32 	%r10, %ntid.y;
	mov.u32 	%r11, %tid.y;
	mad.lo.s32 	%r12, %r9, %r10, %r11;
	setp.ge.s32 	%p1, %r1, %r3;
	setp.ge.s32 	%p2, %r12, %r4;
	or.pred  	%p3, %p1, %p2;
	@%p3 bra 	$L__BB0_2;
	cvta.to.global.u64 	%rd4, %rd1;
	cvta.to.global.u64 	%rd5, %rd2;
	cvta.to.global.u64 	%rd6, %rd3;
	mad.lo.s32 	%r13, %r3, %r12, %r1;
	mul.wide.s32 	%rd7, %r13, 4;
	add.s64 	%rd8, %rd4, %rd7;
	ld.global.u32 	%r14, [%rd8];
	add.s64 	%rd9, %rd5, %rd7;
	ld.global.u32 	%r15, [%rd9];
	add.s32 	%r16, %r15, %r14;
	add.s64 	%rd10, %rd6, %rd7;
	st.global.u32 	[%rd10], %r16;
$L__BB0_2:
	ret;

}


// ===== COMPILED SASS (sm_100) =====

	.target	sm_100

	.elftype	@"ET_EXEC"


//--------------------- .note.nv.tkinfo           --------------------------
	.section	.note.nv.tkinfo,"",@"SHT_NOTE"
	.sectionflags	@"SHF_NOTE_NV_TKINFO"
	.tkinfo
        /*0018*/ 	.word	0x00000002
        /*0030*/ 	.string	""
        /*0030*/ 	.string	"ptxas"
        /*0030*/ 	.string	"Cuda compilation tools, release 13.0, V13.0.88"
        /*0030*/ 	.string	"Build cuda_13.0.r13.0/compiler.36424714_0"
        /*0030*/ 	.string	"-arch sm_100 -m 64 "



//--------------------- .note.nv.cuinfo           --------------------------
	.section	.note.nv.cuinfo,"",@"SHT_NOTE"
	.sectionflags	@"SHF_NOTE_NV_CUINFO"
        /*0018*/ 	.short	0x0002
        /*001a*/ 	.short	0x0064
        /*001c*/ 	.short	0x0082
	.zero		2


//--------------------- .nv.info                  --------------------------
	.section	.nv.info,"",@"SHT_CUDA_INFO"
	.align	4


	//----- nvinfo : EIATTR_REGCOUNT
	.align		4
        /*0000*/ 	.byte	0x04, 0x2f
        /*0002*/ 	.short	(.L_1 - .L_0)
	.align		4
.L_0:
        /*0004*/ 	.word	index@(_Z12add_matricesPiS_S_iii)
        /*0008*/ 	.word	0x0000000c


	//----- nvinfo : EIATTR_FRAME_SIZE
	.align		4
.L_1:
        /*000c*/ 	.byte	0x04, 0x11
        /*000e*/ 	.short	(.L_3 - .L_2)
	.align		4
.L_2:
        /*0010*/ 	.word	index@(_Z12add_matricesPiS_S_iii)
        /*0014*/ 	.word	0x00000000


	//----- nvinfo : EIATTR_MIN_STACK_SIZE
	.align		4
.L_3:
        /*0018*/ 	.byte	0x04, 0x12
        /*001a*/ 	.short	(.L_5 - .L_4)
	.align		4
.L_4:
        /*001c*/ 	.word	index@(_Z12add_matricesPiS_S_iii)
        /*0020*/ 	.word	0x00000000
.L_5:


//--------------------- .nv.compat                --------------------------
	.section	.nv.compat,"",@"SHT_CUDA_COMPAT_INFO"
	.align	4
        /*0000*/ 	.byte	0x02, 0x09, 0x00, 0x00, 0x02, 0x02, 0x01, 0x00, 0x02, 0x05, 0x05, 0x00, 0x03, 0x07, 0x01, 0x01
        /*0010*/ 	.byte	0x02, 0x03, 0x00, 0x00, 0x02, 0x06, 0x01, 0x00, 0x04, 0x0b, 0x08, 0x00, 0x09, 0x00, 0x00, 0x00
        /*0020*/ 	.byte	0x00, 0x00, 0x00, 0x00


//--------------------- .nv.info._Z12add_matricesPiS_S_iii --------------------------
	.section	.nv.info._Z12add_matricesPiS_S_iii,"",@"SHT_CUDA_INFO"
	.sectionflags	@""
	.align	4


	//----- nvinfo : EIATTR_CUDA_API_VERSION
	.align		4
        /*0000*/ 	.byte	0x04, 0x37
        /*0002*/ 	.short	(.L_7 - .L_6)
.L_6:
        /*0004*/ 	.word	0x00000082


	//----- nvinfo : EIATTR_KPARAM_INFO
	.align		4
.L_7:
        /*0008*/ 	.byte	0x04, 0x17
        /*000a*/ 	.short	(.L_9 - .L_8)
.L_8:
        /*000c*/ 	.word	0x00000000
        /*0010*/ 	.short	0x0005
        /*0012*/ 	.short	0x0020
        /*0014*/ 	.byte	0x00, 0xf0, 0x11, 0x00


	//----- nvinfo : EIATTR_KPARAM_INFO
	.align		4
.L_9:
        /*0018*/ 	.byte	0x04, 0x17
        /*001a*/ 	.short	(.L_11 - .L_10)
.L_10:
        /*001c*/ 	.word	0x00000000
        /*0020*/ 	.short	0x0004
        /*0022*/ 	.short	0x001c
        /*0024*/ 	.byte	0x00, 0xf0, 0x11, 0x00


	//----- nvinfo : EIATTR_KPARAM_INFO
	.align		4
.L_11:
        /*0028*/ 	.byte	0x04, 0x17
        /*002a*/ 	.short	(.L_13 - .L_12)
.L_12:
        /*002c*/ 	.word	0x00000000
        /*0030*/ 	.short	0x0003
        /*0032*/ 	.short	0x0018
        /*0034*/ 	.byte	0x00, 0xf0, 0x11, 0x00


	//----- nvinfo : EIATTR_KPARAM_INFO
	.align		4
.L_13:
        /*0038*/ 	.byte	0x04, 0x17
        /*003a*/ 	.short	(.L_15 - .L_14)
.L_14:
        /*003c*/ 	.word	0x00000000
        /*0040*/ 	.short	0x0002
        /*0042*/ 	.short	0x0010
        /*0044*/ 	.byte	0x00, 0xf5, 0x21, 0x00


	//----- nvinfo : EIATTR_KPARAM_INFO
	.align		4
.L_15:
        /*0048*/ 	.byte	0x04, 0x17
        /*004a*/ 	.short	(.L_17 - .L_16)
.L_16:
        /*004c*/ 	.word	0x00000000
        /*0050*/ 	.short	0x0001
        /*0052*/ 	.short	0x0008
        /*0054*/ 	.byte	0x00, 0xf5, 0x21, 0x00


	//----- nvinfo : EIATTR_KPARAM_INFO
	.align		4
.L_17:
        /*0058*/ 	.byte	0x04, 0x17
        /*005a*/ 	.short	(.L_19 - .L_18)
.L_18:
        /*005c*/ 	.word	0x00000000
        /*0060*/ 	.short	0x0000
        /*0062*/ 	.short	0x0000
        /*0064*/ 	.byte	0x00, 0xf5, 0x21, 0x00


	//----- nvinfo : EIATTR_SPARSE_MMA_MASK
	.align		4
.L_19:
        /*0068*/ 	.byte	0x03, 0x50
        /*006a*/ 	.short	0x0000


	//----- nvinfo : EIATTR_MAXREG_COUNT
	.align		4
        /*006c*/ 	.byte	0x03, 0x1b
        /*006e*/ 	.short	0x00ff


	//----- nvinfo : EIATTR_MERCURY_ISA_VERSION
	.align		4
        /*0070*/ 	.byte	0x03, 0x5f
        /*0072*/ 	.short	0x0101


	//----- nvinfo : EIATTR_VRC_CTA_INIT_COUNT
	.align		4
        /*0074*/ 	.byte	0x02, 0x4a
	.zero		1
	.zero		1


	//----- nvinfo : EIATTR_EXIT_INSTR_OFFSETS
	.align		4
        /*0078*/ 	.byte	0x04, 0x1c
        /*007a*/ 	.short	(.L_21 - .L_20)


	//   ....[0]....
.L_20:
        /*007c*/ 	.word	0x000000c0


	//   ....[1]....
        /*0080*/ 	.word	0x00000190


	//----- nvinfo : EIATTR_CBANK_PARAM_SIZE
	.align		4
.L_21:
        /*0084*/ 	.byte	0x03, 0x19
        /*0086*/ 	.short	0x0024


	//----- nvinfo : EIATTR_PARAM_CBANK
	.align		4
        /*0088*/ 	.byte	0x04, 0x0a
        /*008a*/ 	.short	(.L_23 - .L_22)
	.align		4
.L_22:
        /*008c*/ 	.word	index@(.nv.constant0._Z12add_matricesPiS_S_iii)
        /*0090*/ 	.short	0x0380
        /*0092*/ 	.short	0x0024


	//----- nvinfo : EIATTR_SW_WAR
	.align		4
.L_23:
        /*0094*/ 	.byte	0x04, 0x36
        /*0096*/ 	.short	(.L_25 - .L_24)
.L_24:
        /*0098*/ 	.word	0x00000008
.L_25:


//--------------------- .nv.callgraph             --------------------------
	.section	.nv.callgraph,"",@"SHT_CUDA_CALLGRAPH"
	.align	4
	.sectionentsize	8
	.align		4
        /*0000*/ 	.word	0x00000000
	.align		4
        /*0004*/ 	.word	0xffffffff
	.align		4
        /*0008*/ 	.word	0x00000000
	.align		4
        /*000c*/ 	.word	0xfffffffe
	.align		4
        /*0010*/ 	.word	0x00000000
	.align		4
        /*0014*/ 	.word	0xfffffffd
	.align		4
        /*0018*/ 	.word	0x00000000
	.align		4
        /*001c*/ 	.word	0xfffffffc


//--------------------- .text._Z12add_matricesPiS_S_iii --------------------------
	.section	.text._Z12add_matricesPiS_S_iii,"ax",@progbits
	.align	128
        .global         _Z12add_matricesPiS_S_iii
        .type           _Z12add_matricesPiS_S_iii,@function
        .size           _Z12add_matricesPiS_S_iii,(.L_x_1 - _Z12add_matricesPiS_S_iii)
        .other          _Z12add_matricesPiS_S_iii,@"STO_CUDA_ENTRY STV_DEFAULT"
_Z12add_matricesPiS_S_iii:
.text._Z12add_matricesPiS_S_iii:
[----:B------:R-:W-:Y:S01]  /*0000*/  LDC R1, c[0x0][0x37c] ;  /* 0x0000df00ff017b82 */ /* 0x000fe20000000800 */
[----:B------:R-:W0:Y:S07]  /*0010*/  S2R R2, SR_TID.Y ;  /* 0x0000000000027919 */ /* 0x000e2e0000002200 */
[----:B------:R-:W1:Y:S01]  /*0020*/  LDC R0, c[0x0][0x360] ;  /* 0x0000d800ff007b82 */ /* 0x000e620000000800 */
[----:B------:R-:W2:Y:S01]  /*0030*/  LDCU.64 UR6, c[0x0][0x398] ;  /* 0x00007300ff0677ac */ /* 0x000ea20008000a00 */
[----:B------:R-:W1:Y:S06]  /*0040*/  S2R R3, SR_TID.X ;  /* 0x0000000000037919 */ /* 0x000e6c0000002100 */
[----:B------:R-:W0:Y:S08]  /*0050*/  S2UR UR5, SR_CTAID.Y ;  /* 0x00000000000579c3 */ /* 0x000e300000002600 */
[----:B------:R-:W0:Y:S08]  /*0060*/  LDC R7, c[0x0][0x364] ;  /* 0x0000d900ff077b82 */ /* 0x000e300000000800 */
[----:B------:R-:W1:Y:S01]  /*0070*/  S2UR UR4, SR_CTAID.X ;  /* 0x00000000000479c3 */ /* 0x000e620000002500 */
[----:B0-----:R-:W-:-:S05]  /*0080*/  IMAD R7, R7, UR5, R2 ;  /* 0x0000000507077c24 */ /* 0x001fca000f8e0202 */
[----:B--2---:R-:W-:Y:S01]  /*0090*/  ISETP.GE.AND P0, PT, R7, UR7, PT ;  /* 0x0000000707007c0c */ /* 0x004fe2000bf06270 */
[----:B-1----:R-:W-:-:S05]  /*00a0*/  IMAD R0, R0, UR4, R3 ;  /* 0x0000000400007c24 */ /* 0x002fca000f8e0203 */
[----:B------:R-:W-:-:S13]  /*00b0*/  ISETP.GE.OR P0, PT, R0, UR6, P0 ;  /* 0x0000000600007c0c */ /* 0x000fda0008706670 */
[----:B------:R-:W-:Y:S05]  /*00c0*/  @P0 EXIT ;  /* 0x000000000000094d */ /* 0x000fea0003800000 */
[----:B------:R-:W0:Y:S01]  /*00d0*/  LDC.64 R2, c[0x0][0x380] ;  /* 0x0000e000ff027b82 */ /* 0x000e220000000a00 */
[----:B------:R-:W1:Y:S01]  /*00e0*/  LDCU.64 UR4, c[0x0][0x358] ;  /* 0x00006b00ff0477ac */ /* 0x000e620008000a00 */
[----:B------:R-:W-:-:S06]  /*00f0*/  IMAD R9, R7, UR6, R0 ;  /* 0x0000000607097c24 */ /* 0x000fcc000f8e0200 */
[----:B------:R-:W2:Y:S08]  /*0100*/  LDC.64 R4, c[0x0][0x388] ;  /* 0x0000e200ff047b82 */ /* 0x000eb00000000a00 */
[----:B------:R-:W3:Y:S01]  /*0110*/  LDC.64 R6, c[0x0][0x390] ;  /* 0x0000e400ff067b82 */ /* 0x000ee20000000a00 */
[----:B0-----:R-:W-:-:S06]  /*0120*/  IMAD.WIDE R2, R9, 0x4, R2 ;  /* 0x0000000409027825 */ /* 0x001fcc00078e0202 */
[----:B-1----:R-:W4:Y:S01]  /*0130*/  LDG.E R2, desc[UR4][R2.64] ;  /* 0x0000000402027981 */ /* 0x002f22000c1e1900 */
[----:B--2---:R-:W-:-:S06]  /*0140*/  IMAD.WIDE R4, R9, 0x4, R4 ;  /* 0x0000000409047825 */ /* 0x004fcc00078e0204 */
[----:B------:R-:W4:Y:S01]  /*0150*/  LDG.E R5, desc[UR4][R4.64] ;  /* 0x0000000404057981 */ /* 0x000f22000c1e1900 */
[----:B---3--:R-:W-:Y:S01]  /*0160*/  IMAD.WIDE R6, R9, 0x4, R6 ;  /* 0x0000000409067825 */ /* 0x008fe200078e0206 */
[----:B----4-:R-:W-:-:S05]  /*0170*/  IADD3 R9, PT, PT, R2, R5, RZ ;  /* 0x0000000502097210 */ /* 0x010fca0007ffe0ff */
[----:B------:R-:W-:Y:S01]  /*0180*/  STG.E desc[UR4][R6.64], R9 ;  /* 0x0000000906007986 */ /* 0x000fe2000c101904 */
[----:B------:R-:W-:Y:S05]  /*0190*/  EXIT ;  /* 0x000000000000794d */ /* 0x000fea0003800000 */
.L_x_0:
[----:B------:R-:W-:-:S00]  /*01a0*/  BRA `(.L_x_0) ;  /* 0xfffffffc00fc7947 */ /* 0x000fc0000383ffff */
[----:B------:R-:W-:-:S00]  /*01b0*/  NOP ;  /* 0x0000000000007918 */ /* 0x000fc00000000000 */
        /* <DEDUP_REMOVED lines=12> */
.L_x_1:


//--------------------- .nv.shared.reserved.0     --------------------------
	.section	.nv.shared.reserved.0,"aw",@nobits
	.weak		__nv_reservedSMEM_offset_0_alias
	.size		__nv_reservedSMEM_offset_0_alias, 0, 64
	.other		__nv_reservedSMEM_offset_0_alias,@"STO_CUDA_RESERVED_SHARED STV_DEFAULT"
__nv_reservedSMEM_offset_0_alias:
	.zero		0
	.zero		64


//--------------------- .nv.constant0._Z12add_matricesPiS_S_iii --------------------------
	.section	.nv.constant0._Z12add_matricesPiS_S_iii,"a",@progbits
	.sectionflags	@""
	.align	4
.nv.constant0._Z12add_matricesPiS_S_iii:
	.zero		932


//--------------------- SYMBOLS --------------------------

	.type		.nv.reservedSmem.offset0,@object
	.size		.nv.reservedSmem.offset0,0x4
